	.headerflags	@"EF_CUDA_TEXMODE_UNIFIED EF_CUDA_64BIT_ADDRESS EF_CUDA_ACCELERATORS EF_CUDA_SM90 EF_CUDA_VIRTUAL_SM(EF_CUDA_SM90)"
	.elftype	@"ET_EXEC"


//--------------------- .nv.info                  --------------------------
	.section	.nv.info,"",@"SHT_CUDA_INFO"
	.align	4


	//----- nvinfo : EIATTR_REGCOUNT
	.align		4
        /*0000*/ 	.byte	0x04, 0x2f
        /*0002*/ 	.short	(.L_3 - .L_2)
	.align		4
.L_2:
        /*0004*/ 	.word	index@(triton_poi_fused__native_batch_norm_legit_no_training_43)
        /*0008*/ 	.word	0x00000012


	//----- nvinfo : EIATTR_MIN_STACK_SIZE
	.align		4
.L_3:
        /*000c*/ 	.byte	0x04, 0x12
        /*000e*/ 	.short	(.L_5 - .L_4)
	.align		4
.L_4:
        /*0010*/ 	.word	index@(triton_poi_fused__native_batch_norm_legit_no_training_43)
        /*0014*/ 	.word	0x00000000


	//----- nvinfo : EIATTR_FRAME_SIZE
	.align		4
.L_5:
        /*0018*/ 	.byte	0x04, 0x11
        /*001a*/ 	.short	(.L_7 - .L_6)
	.align		4
.L_6:
        /*001c*/ 	.word	index@(triton_poi_fused__native_batch_norm_legit_no_training_43)
        /*0020*/ 	.word	0x00000000


	//----- nvinfo : EIATTR_MIN_STACK_SIZE
	.align		4
.L_7:
        /*0024*/ 	.byte	0x04, 0x12
        /*0026*/ 	.short	(.L_9 - .L_8)
	.align		4
.L_8:
        /*0028*/ 	.word	index@(triton_poi_fused__native_batch_norm_legit_no_training_43)
        /*002c*/ 	.word	0x00000000
.L_9:


//--------------------- .nv.info.triton_poi_fused__native_batch_norm_legit_no_training_43 --------------------------
	.section	.nv.info.triton_poi_fused__native_batch_norm_legit_no_training_43,"",@"SHT_CUDA_INFO"
	.sectionflags	@""
	.align	4


	//----- nvinfo : EIATTR_CUDA_API_VERSION
	.align		4
        /*0000*/ 	.byte	0x04, 0x37
        /*0002*/ 	.short	(.L_11 - .L_10)
.L_10:
        /*0004*/ 	.word	0x0000007c


	//----- nvinfo : EIATTR_KPARAM_INFO
	.align		4
.L_11:
        /*0008*/ 	.byte	0x04, 0x17
        /*000a*/ 	.short	(.L_13 - .L_12)
.L_12:
        /*000c*/ 	.word	0x00000000
        /*0010*/ 	.short	0x0006
        /*0012*/ 	.short	0x0030
        /*0014*/ 	.byte	0x00, 0xf0, 0x11, 0x00


	//----- nvinfo : EIATTR_KPARAM_INFO
	.align		4
.L_13:
        /*0018*/ 	.byte	0x04, 0x17
        /*001a*/ 	.short	(.L_15 - .L_14)
.L_14:
        /*001c*/ 	.word	0x00000000
        /*0020*/ 	.short	0x0005
        /*0022*/ 	.short	0x0028
        /*0024*/ 	.byte	0x00, 0xf4, 0x21, 0x00


	//----- nvinfo : EIATTR_KPARAM_INFO
	.align		4
.L_15:
        /*0028*/ 	.byte	0x04, 0x17
        /*002a*/ 	.short	(.L_17 - .L_16)
.L_16:
        /*002c*/ 	.word	0x00000000
        /*0030*/ 	.short	0x0004
        /*0032*/ 	.short	0x0020
        /*0034*/ 	.byte	0x00, 0xf4, 0x21, 0x00


	//----- nvinfo : EIATTR_KPARAM_INFO
	.align		4
.L_17:
        /*0038*/ 	.byte	0x04, 0x17
        /*003a*/ 	.short	(.L_19 - .L_18)
.L_18:
        /*003c*/ 	.word	0x00000000
        /*0040*/ 	.short	0x0003
        /*0042*/ 	.short	0x0018
        /*0044*/ 	.byte	0x00, 0xf4, 0x21, 0x00


	//----- nvinfo : EIATTR_KPARAM_INFO
	.align		4
.L_19:
        /*0048*/ 	.byte	0x04, 0x17
        /*004a*/ 	.short	(.L_21 - .L_20)
.L_20:
        /*004c*/ 	.word	0x00000000
        /*0050*/ 	.short	0x0002
        /*0052*/ 	.short	0x0010
        /*0054*/ 	.byte	0x00, 0xf4, 0x21, 0x00


	//----- nvinfo : EIATTR_KPARAM_INFO
	.align		4
.L_21:
        /*0058*/ 	.byte	0x04, 0x17
        /*005a*/ 	.short	(.L_23 - .L_22)
.L_22:
        /*005c*/ 	.word	0x00000000
        /*0060*/ 	.short	0x0001
        /*0062*/ 	.short	0x0008
        /*0064*/ 	.byte	0x00, 0xf4, 0x21, 0x00


	//----- nvinfo : EIATTR_KPARAM_INFO
	.align		4
.L_23:
        /*0068*/ 	.byte	0x04, 0x17
        /*006a*/ 	.short	(.L_25 - .L_24)
.L_24:
        /*006c*/ 	.word	0x00000000
        /*0070*/ 	.short	0x0000
        /*0072*/ 	.short	0x0000
        /*0074*/ 	.byte	0x00, 0xf4, 0x21, 0x00


	//----- nvinfo : EIATTR_SPARSE_MMA_MASK
	.align		4
.L_25:
        /*0078*/ 	.byte	0x03, 0x50
        /*007a*/ 	.short	0x0000


	//----- nvinfo : EIATTR_MAXREG_COUNT
	.align		4
        /*007c*/ 	.byte	0x03, 0x1b
        /*007e*/ 	.short	0x00ff


	//----- nvinfo : EIATTR_EXIT_INSTR_OFFSETS
	.align		4
        /*0080*/ 	.byte	0x04, 0x1c
        /*0082*/ 	.short	(.L_27 - .L_26)


	//   ....[0]....
.L_26:
        /*0084*/ 	.word	0x00000380


	//----- nvinfo : EIATTR_REQNTID
	.align		4
.L_27:
        /*0088*/ 	.byte	0x04, 0x10
        /*008a*/ 	.short	(.L_29 - .L_28)
.L_28:
        /*008c*/ 	.word	0x00000080
        /*0090*/ 	.word	0x00000001
        /*0094*/ 	.word	0x00000001


	//----- nvinfo : EIATTR_CBANK_PARAM_SIZE
	.align		4
.L_29:
        /*0098*/ 	.byte	0x03, 0x19
        /*009a*/ 	.short	0x0034


	//----- nvinfo : EIATTR_PARAM_CBANK
	.align		4
        /*009c*/ 	.byte	0x04, 0x0a
        /*009e*/ 	.short	(.L_31 - .L_30)
	.align		4
.L_30:
        /*00a0*/ 	.word	index@(.nv.constant0.triton_poi_fused__native_batch_norm_legit_no_training_43)
        /*00a4*/ 	.short	0x0210
        /*00a6*/ 	.short	0x0034


	//----- nvinfo : EIATTR_SW_WAR
	.align		4
.L_31:
        /*00a8*/ 	.byte	0x04, 0x36
        /*00aa*/ 	.short	(.L_33 - .L_32)
.L_32:
        /*00ac*/ 	.word	0x00000008
.L_33:


//--------------------- .nv.callgraph             --------------------------
	.section	.nv.callgraph,"",@"SHT_CUDA_CALLGRAPH"
	.align	4
	.sectionentsize	8
	.align		4
        /*0000*/ 	.word	0x00000000
	.align		4
        /*0004*/ 	.word	0xffffffff
	.align		4
        /*0008*/ 	.word	0x00000000
	.align		4
        /*000c*/ 	.word	0xfffffffe
	.align		4
        /*0010*/ 	.word	0x00000000
	.align		4
        /*0014*/ 	.word	0xfffffffd
	.align		4
        /*0018*/ 	.word	0x00000000
	.align		4
        /*001c*/ 	.word	0xfffffffc


//--------------------- .nv.constant4             --------------------------
	.section	.nv.constant4,"a",@progbits
	.align	8
	.align		8
.nv.constant4:
        /*0000*/ 	.dword	_$_str
	.align		8
        /*0008*/ 	.dword	_$_str_$_2


//--------------------- .text.triton_poi_fused__native_batch_norm_legit_no_training_43 --------------------------
	.section	.text.triton_poi_fused__native_batch_norm_legit_no_training_43,"ax",@progbits
	.align	128
        .global         triton_poi_fused__native_batch_norm_legit_no_training_43
        .type           triton_poi_fused__native_batch_norm_legit_no_training_43,@function
        .size           triton_poi_fused__native_batch_norm_legit_no_training_43,(.L_x_1 - triton_poi_fused__native_batch_norm_legit_no_training_43)
        .other          triton_poi_fused__native_batch_norm_legit_no_training_43,@"STO_CUDA_ENTRY STV_DEFAULT"
triton_poi_fused__native_batch_norm_legit_no_training_43:
.text.triton_poi_fused__native_batch_norm_legit_no_training_43:
[----:B------:R-:W-:Y:S01]  /*0000*/  LDC R1, c[0x0][0x28] ;  /* 0x00000a00ff017b82 */ /* 0x000fe20000000800 */
[----:B------:R-:W1:Y:S07]  /*0010*/  S2R R0, SR_TID.X ;  /* 0x0000000000007919 */ /* 0x000e6e0000002100 */
[----:B------:R-:W2:Y:S01]  /*0020*/  LDC.64 R2, c[0x0][0x220] ;  /* 0x00008800ff027b82 */ /* 0x000ea20000000a00 */
[----:B------:R-:W-:Y:S01]  /*0030*/  ULDC.64 UR4, c[0x0][0x208] ;  /* 0x0000820000047ab9 */ /* 0x000fe20000000a00 */
[----:B------:R-:W3:Y:S06]  /*0040*/  S2R R5, SR_CTAID.X ;  /* 0x0000000000057919 */ /* 0x000eec0000002500 */
[----:B------:R-:W4:Y:S08]  /*0050*/  LDC.64 R6, c[0x0][0x218] ;  /* 0x00008600ff067b82 */ /* 0x000f300000000a00 */
[----:B------:R-:W5:Y:S08]  /*0060*/  LDC.64 R8, c[0x0][0x228] ;  /* 0x00008a00ff087b82 */ /* 0x000f700000000a00 */
[----:B------:R-:W5:Y:S01]  /*0070*/  LDC.64 R10, c[0x0][0x230] ;  /* 0x00008c00ff0a7b82 */ /* 0x000f620000000a00 */
[----:B-1----:R-:W-:-:S04]  /*0080*/  SHF.L.U32 R0, R0, 0x1, RZ ;  /* 0x0000000100007819 */ /* 0x002fc800000006ff */
[----:B------:R-:W-:-:S04]  /*0090*/  LOP3.LUT R0, R0, 0xfe, RZ, 0xc0, !PT ;  /* 0x000000fe00007812 */ /* 0x000fc800078ec0ff */
[----:B---3--:R-:W-:-:S05]  /*00a0*/  LEA R0, R5, R0, 0x8 ;  /* 0x0000000005007211 */ /* 0x008fca00078e40ff */
[----:B------:R-:W-:-:S05]  /*00b0*/  IMAD.HI R4, R0, 0x2aaaaaab, RZ ;  /* 0x2aaaaaab00047827 */ /* 0x000fca00078e02ff */
[----:B------:R-:W-:-:S04]  /*00c0*/  SHF.R.U32.HI R5, RZ, 0x1f, R4 ;  /* 0x0000001fff057819 */ /* 0x000fc80000011604 */
[----:B------:R-:W-:-:S05]  /*00d0*/  LEA.HI R5, R4, R5, RZ, 0x18 ;  /* 0x0000000504057211 */ /* 0x000fca00078fc0ff */
[----:B------:R-:W-:Y:S02]  /*00e0*/  IMAD R13, R5, -0x600, R0 ;  /* 0xfffffa00050d7824 */ /* 0x000fe400078e0200 */
[----:B------:R-:W1:Y:S02]  /*00f0*/  LDC.64 R4, c[0x0][0x210] ;  /* 0x00008400ff047b82 */ /* 0x000e640000000a00 */
[----:B--2---:R-:W-:-:S06]  /*0100*/  IMAD.WIDE R2, R13, 0x4, R2 ;  /* 0x000000040d027825 */ /* 0x004fcc00078e0202 */
[----:B------:R-:W2:Y:S01]  /*0110*/  LDG.E.EL.64 R2, desc[UR4][R2.64] ;  /* 0x0000000402027981 */ /* 0x000ea2000c2e1b00 */
[----:B----4-:R-:W-:-:S06]  /*0120*/  IMAD.WIDE R6, R13, 0x4, R6 ;  /* 0x000000040d067825 */ /* 0x010fcc00078e0206 */
[----:B------:R-:W3:Y:S01]  /*0130*/  LDG.E.EL.64 R6, desc[UR4][R6.64] ;  /* 0x0000000406067981 */ /* 0x000ee2000c2e1b00 */
[----:B-1----:R-:W-:-:S06]  /*0140*/  IMAD.WIDE R4, R0, 0x4, R4 ;  /* 0x0000000400047825 */ /* 0x002fcc00078e0204 */
[----:B------:R-:W3:Y:S01]  /*0150*/  LDG.E.64 R4, desc[UR4][R4.64] ;  /* 0x0000000404047981 */ /* 0x000ee2000c1e1b00 */
[----:B-----5:R-:W-:-:S04]  /*0160*/  IMAD.WIDE R8, R13, 0x4, R8 ;  /* 0x000000040d087825 */ /* 0x020fc800078e0208 */
[----:B0-----:R-:W-:Y:S02]  /*0170*/  IMAD.WIDE R10, R13, 0x4, R10 ;  /* 0x000000040d0a7825 */ /* 0x001fe400078e020a */
[----:B------:R-:W4:Y:S04]  /*0180*/  LDG.E.EL.64 R8, desc[UR4][R8.64] ;  /* 0x0000000408087981 */ /* 0x000f28000c2e1b00 */
[----:B------:R-:W4:Y:S01]  /*0190*/  LDG.E.EL.64 R10, desc[UR4][R10.64] ;  /* 0x000000040a0a7981 */ /* 0x000f22000c2e1b00 */
[----:B------:R-:W-:Y:S01]  /*01a0*/  HFMA2.MMA R15, -RZ, RZ, 1.625, 0 ;  /* 0x3e800000ff0f7435 */ /* 0x000fe200000001ff */
[----:B--2---:R-:W-:Y:S01]  /*01b0*/  FADD R2, R2, 9.9999997473787516356e-06 ;  /* 0x3727c5ac02027421 */ /* 0x004fe20000000000 */
[----:B------:R-:W-:-:S03]  /*01c0*/  FADD R12, R3, 9.9999997473787516356e-06 ;  /* 0x3727c5ac030c7421 */ /* 0x000fc60000000000 */
[----:B------:R0:W1:Y:S08]  /*01d0*/  MUFU.SQRT R13, R2 ;  /* 0x00000002000d7308 */ /* 0x0000700000002000 */
[----:B------:R-:W2:Y:S01]  /*01e0*/  MUFU.SQRT R14, R12 ;  /* 0x0000000c000e7308 */ /* 0x000ea20000002000 */
[----:B0-----:R-:W0:Y:S01]  /*01f0*/  LDC.64 R2, c[0x0][0x238] ;  /* 0x00008e00ff027b82 */ /* 0x001e220000000a00 */
[----:B-1----:R-:W-:-:S02]  /*0200*/  FSETP.GT.AND P0, PT, R13, 8.50705917302346158658e+37, PT ;  /* 0x7e8000000d00780b */ /* 0x002fc40003f04000 */
[----:B------:R-:W-:Y:S02]  /*0210*/  FSETP.GEU.AND P2, PT, R13, 1.175494350822287508e-38, PT ;  /* 0x008000000d00780b */ /* 0x000fe40003f4e000 */
[C---:B--2---:R-:W-:Y:S02]  /*0220*/  FSETP.GT.AND P1, PT, R14.reuse, 8.50705917302346158658e+37, PT ;  /* 0x7e8000000e00780b */ /* 0x044fe40003f24000 */
[----:B------:R-:W-:-:S07]  /*0230*/  FSETP.GEU.AND P3, PT, R14, 1.175494350822287508e-38, PT ;  /* 0x008000000e00780b */ /* 0x000fce0003f6e000 */
[----:B------:R-:W-:-:S04]  /*0240*/  @P0 FMUL R13, R13, 0.25 ;  /* 0x3e8000000d0d0820 */ /* 0x000fc80000400000 */
[----:B------:R-:W-:Y:S01]  /*0250*/  @!P2 FMUL R13, R13, 16777216 ;  /* 0x4b8000000d0da820 */ /* 0x000fe20000400000 */
[----:B------:R-:W-:-:S04]  /*0260*/  @P1 FMUL R14, R14, 0.25 ;  /* 0x3e8000000e0e1820 */ /* 0x000fc80000400000 */
[----:B------:R-:W-:Y:S01]  /*0270*/  @!P3 FMUL R14, R14, 16777216 ;  /* 0x4b8000000e0eb820 */ /* 0x000fe20000400000 */
[----:B------:R-:W1:Y:S01]  /*0280*/  MUFU.RCP R13, R13 ;  /* 0x0000000d000d7308 */ /* 0x000e620000001000 */
[----:B------:R-:W-:-:S07]  /*0290*/  FSEL R12, R15, 1, P0 ;  /* 0x3f8000000f0c7808 */ /* 0x000fce0000000000 */
[----:B------:R-:W2:Y:S01]  /*02a0*/  MUFU.RCP R14, R14 ;  /* 0x0000000e000e7308 */ /* 0x000ea20000001000 */
[----:B------:R-:W-:Y:S01]  /*02b0*/  FSEL R15, R15, 1, P1 ;  /* 0x3f8000000f0f7808 */ /* 0x000fe20000800000 */
[----:B------:R-:W-:Y:S01]  /*02c0*/  @!P2 FMUL R12, R12, 16777216 ;  /* 0x4b8000000c0ca820 */ /* 0x000fe20000400000 */
[----:B---3--:R-:W-:-:S03]  /*02d0*/  FADD R4, R4, -R6 ;  /* 0x8000000604047221 */ /* 0x008fc60000000000 */
[----:B------:R-:W-:Y:S01]  /*02e0*/  @!P3 FMUL R15, R15, 16777216 ;  /* 0x4b8000000f0fb820 */ /* 0x000fe20000400000 */
[----:B------:R-:W-:Y:S01]  /*02f0*/  FADD R5, R5, -R7 ;  /* 0x8000000705057221 */ /* 0x000fe20000000000 */
[----:B-1----:R-:W-:Y:S02]  /*0300*/  FMUL R13, R13, R12 ;  /* 0x0000000c0d0d7220 */ /* 0x002fe40000400000 */
[----:B--2---:R-:W-:Y:S02]  /*0310*/  FMUL R6, R14, R15 ;  /* 0x0000000f0e067220 */ /* 0x004fe40000400000 */
[----:B------:R-:W-:Y:S02]  /*0320*/  FMUL R13, R4, R13 ;  /* 0x0000000d040d7220 */ /* 0x000fe40000400000 */
[----:B------:R-:W-:Y:S01]  /*0330*/  FMUL R6, R5, R6 ;  /* 0x0000000605067220 */ /* 0x000fe20000400000 */
[----:B0-----:R-:W-:-:S04]  /*0340*/  IMAD.WIDE R2, R0, 0x4, R2 ;  /* 0x0000000400027825 */ /* 0x001fc800078e0202 */
[----:B----4-:R-:W-:Y:S01]  /*0350*/  FFMA R8, R8, R13, R10 ;  /* 0x0000000d08087223 */ /* 0x010fe2000000000a */
[----:B------:R-:W-:-:S05]  /*0360*/  FFMA R9, R9, R6, R11 ;  /* 0x0000000609097223 */ /* 0x000fca000000000b */
[----:B------:R-:W-:Y:S01]  /*0370*/  STG.E.64 desc[UR4][R2.64], R8 ;  /* 0x0000000802007986 */ /* 0x000fe2000c101b04 */
[----:B------:R-:W-:Y:S05]  /*0380*/  EXIT ;  /* 0x000000000000794d */ /* 0x000fea0003800000 */
.L_x_0:
[----:B------:R-:W-:-:S00]  /*0390*/  BRA `(.L_x_0) ;  /* 0xfffffffc00fc7947 */ /* 0x000fc0000383ffff */
[----:B------:R-:W-:-:S00]  /*03a0*/  NOP ;  /* 0x0000000000007918 */ /* 0x000fc00000000000 */
        /* <DEDUP_REMOVED lines=13> */
.L_x_1:


//--------------------- .nv.global.init           --------------------------
	.section	.nv.global.init,"aw",@progbits
.nv.global.init:
	.type		_$_str,@object
	.size		_$_str,(_$_str_$_2 - _$_str)
_$_str:
        /*0000*/ 	.byte	0x5f, 0x5f, 0x43, 0x55, 0x44, 0x41, 0x5f, 0x46, 0x54, 0x5a, 0x00
	.type		_$_str_$_2,@object
	.size		_$_str_$_2,(.L_1 - _$_str_$_2)
_$_str_$_2:
        /*000b*/ 	.byte	0x5f, 0x5f, 0x43, 0x55, 0x44, 0x41, 0x5f, 0x50, 0x52, 0x45, 0x43, 0x5f, 0x53, 0x51, 0x52, 0x54
        /*001b*/ 	.byte	0x00
.L_1:


//--------------------- .nv.constant0.triton_poi_fused__native_batch_norm_legit_no_training_43 --------------------------
	.section	.nv.constant0.triton_poi_fused__native_batch_norm_legit_no_training_43,"a",@progbits
	.sectionflags	@""
	.align	4
.nv.constant0.triton_poi_fused__native_batch_norm_legit_no_training_43:
	.zero		580
